







.version 7.0
.target sm_52
.address_size 64



.visible .entry _Z11syrk_kernelffPfS_(
.param .f32 _Z11syrk_kernelffPfS__param_0,
.param .f32 _Z11syrk_kernelffPfS__param_1,
.param .u64 _Z11syrk_kernelffPfS__param_2,
.param .u64 _Z11syrk_kernelffPfS__param_3
)
{
.reg .pred %p<5>;
.reg .f32 %f<37>;
.reg .b32 %r<21>;
.reg .b64 %rd<14>;


ld.param.u64 %rd7, [_Z11syrk_kernelffPfS__param_2];
ld.param.u64 %rd8, [_Z11syrk_kernelffPfS__param_3];
mov.u32 %r1, %ntid.x;
mov.u32 %r2, %ctaid.x;
mov.u32 %r3, %tid.x;
mad.lo.s32 %r4, %r1, %r2, %r3;
mov.u32 %r5, %ntid.y;
mov.u32 %r6, %ctaid.y;
mov.u32 %r7, %tid.y;
mad.lo.s32 %r8, %r5, %r6, %r7;
setp.lt.s32	%p1, %r8, 1024;
setp.lt.s32	%p2, %r4, 1024;
and.pred %p3, %p1, %p2;
@!%p3 bra BB0_3;
bra.uni BB0_1;

BB0_1:
cvta.to.global.u64 %rd9, %rd8;
shl.b32 %r12, %r8, 10;
add.s32 %r13, %r12, %r4;
mul.wide.s32 %rd10, %r13, 4;
add.s64 %rd1, %rd9, %rd10;
ld.global.f32 %f4, [%rd1];
mul.f32 %f36, %f4, 0f458E1000;
st.global.f32 [%rd1], %f36;
mul.lo.s32 %r14, %r1, %r2;
shl.b32 %r15, %r14, 10;
mul.lo.s32 %r16, %r5, %r6;
shl.b32 %r17, %r16, 10;
mad.lo.s32 %r18, %r7, 1024, %r17;
mul.wide.s32 %rd2, %r18, 4;
mad.lo.s32 %r19, %r3, 1024, %r15;
mul.wide.s32 %rd3, %r19, 4;
cvta.to.global.u64 %rd13, %rd7;
mov.u32 %r20, -1024;

BB0_2:
add.s64 %rd11, %rd13, %rd2;
ld.global.f32 %f5, [%rd11];
mul.f32 %f6, %f5, 0f46424C00;
add.s64 %rd12, %rd13, %rd3;
ld.global.f32 %f7, [%rd12];
fma.rn.f32 %f8, %f6, %f7, %f36;
st.global.f32 [%rd1], %f8;
ld.global.f32 %f9, [%rd11+4];
mul.f32 %f10, %f9, 0f46424C00;
ld.global.f32 %f11, [%rd12+4];
fma.rn.f32 %f12, %f10, %f11, %f8;
st.global.f32 [%rd1], %f12;
ld.global.f32 %f13, [%rd11+8];
mul.f32 %f14, %f13, 0f46424C00;
ld.global.f32 %f15, [%rd12+8];
fma.rn.f32 %f16, %f14, %f15, %f12;
st.global.f32 [%rd1], %f16;
ld.global.f32 %f17, [%rd11+12];
mul.f32 %f18, %f17, 0f46424C00;
ld.global.f32 %f19, [%rd12+12];
fma.rn.f32 %f20, %f18, %f19, %f16;
st.global.f32 [%rd1], %f20;
ld.global.f32 %f21, [%rd11+16];
mul.f32 %f22, %f21, 0f46424C00;
ld.global.f32 %f23, [%rd12+16];
fma.rn.f32 %f24, %f22, %f23, %f20;
st.global.f32 [%rd1], %f24;
ld.global.f32 %f25, [%rd11+20];
mul.f32 %f26, %f25, 0f46424C00;
ld.global.f32 %f27, [%rd12+20];
fma.rn.f32 %f28, %f26, %f27, %f24;
st.global.f32 [%rd1], %f28;
ld.global.f32 %f29, [%rd11+24];
mul.f32 %f30, %f29, 0f46424C00;
ld.global.f32 %f31, [%rd12+24];
fma.rn.f32 %f32, %f30, %f31, %f28;
st.global.f32 [%rd1], %f32;
ld.global.f32 %f33, [%rd11+28];
mul.f32 %f34, %f33, 0f46424C00;
ld.global.f32 %f35, [%rd12+28];
fma.rn.f32 %f36, %f34, %f35, %f32;
st.global.f32 [%rd1], %f36;
add.s64 %rd13, %rd13, 32;
add.s32 %r20, %r20, 8;
setp.ne.s32	%p4, %r20, 0;
@%p4 bra BB0_2;

BB0_3:
ret;
}




// ===== COMPILED SASS (sm_100) =====

	.target	sm_100

	.elftype	@"ET_EXEC"


//--------------------- .note.nv.tkinfo           --------------------------
	.section	.note.nv.tkinfo,"",@"SHT_NOTE"
	.sectionflags	@"SHF_NOTE_NV_TKINFO"
	.tkinfo
        /*0018*/ 	.word	0x00000002
        /*0030*/ 	.string	""
        /*0030*/ 	.string	"ptxas"
        /*0030*/ 	.string	"Cuda compilation tools, release 13.0, V13.0.88"
        /*0030*/ 	.string	"Build cuda_13.0.r13.0/compiler.36424714_0"
        /*0030*/ 	.string	"-arch sm_100 "



//--------------------- .note.nv.cuinfo           --------------------------
	.section	.note.nv.cuinfo,"",@"SHT_NOTE"
	.sectionflags	@"SHF_NOTE_NV_CUINFO"
        /*0018*/ 	.short	0x0002
        /*001a*/ 	.short	0x0034
        /*001c*/ 	.short	0x0082
	.zero		2


//--------------------- .nv.info                  --------------------------
	.section	.nv.info,"",@"SHT_CUDA_INFO"
	.align	4


	//----- nvinfo : EIATTR_REGCOUNT
	.align		4
        /*0000*/ 	.byte	0x04, 0x2f
        /*0002*/ 	.short	(.L_1 - .L_0)
	.align		4
.L_0:
        /*0004*/ 	.word	index@(_Z11syrk_kernelffPfS_)
        /*0008*/ 	.word	0x00000018


	//----- nvinfo : EIATTR_FRAME_SIZE
	.align		4
.L_1:
        /*000c*/ 	.byte	0x04, 0x11
        /*000e*/ 	.short	(.L_3 - .L_2)
	.align		4
.L_2:
        /*0010*/ 	.word	index@(_Z11syrk_kernelffPfS_)
        /*0014*/ 	.word	0x00000000


	//----- nvinfo : EIATTR_MIN_STACK_SIZE
	.align		4
.L_3:
        /*0018*/ 	.byte	0x04, 0x12
        /*001a*/ 	.short	(.L_5 - .L_4)
	.align		4
.L_4:
        /*001c*/ 	.word	index@(_Z11syrk_kernelffPfS_)
        /*0020*/ 	.word	0x00000000
.L_5:


//--------------------- .nv.compat                --------------------------
	.section	.nv.compat,"",@"SHT_CUDA_COMPAT_INFO"
	.align	4
        /*0000*/ 	.byte	0x02, 0x09, 0x00, 0x00, 0x02, 0x02, 0x01, 0x00, 0x02, 0x05, 0x05, 0x00, 0x03, 0x07, 0x01, 0x01
        /*0010*/ 	.byte	0x02, 0x03, 0x00, 0x00, 0x02, 0x06, 0x01, 0x00, 0x04, 0x0b, 0x08, 0x00, 0x09, 0x00, 0x00, 0x00
        /*0020*/ 	.byte	0x00, 0x00, 0x00, 0x00


//--------------------- .nv.info._Z11syrk_kernelffPfS_ --------------------------
	.section	.nv.info._Z11syrk_kernelffPfS_,"",@"SHT_CUDA_INFO"
	.sectionflags	@""
	.align	4


	//----- nvinfo : EIATTR_CUDA_API_VERSION
	.align		4
        /*0000*/ 	.byte	0x04, 0x37
        /*0002*/ 	.short	(.L_7 - .L_6)
.L_6:
        /*0004*/ 	.word	0x00000082


	//----- nvinfo : EIATTR_KPARAM_INFO
	.align		4
.L_7:
        /*0008*/ 	.byte	0x04, 0x17
        /*000a*/ 	.short	(.L_9 - .L_8)
.L_8:
        /*000c*/ 	.word	0x00000000
        /*0010*/ 	.short	0x0003
        /*0012*/ 	.short	0x0010
        /*0014*/ 	.byte	0x00, 0xf0, 0x21, 0x00


	//----- nvinfo : EIATTR_KPARAM_INFO
	.align		4
.L_9:
        /*0018*/ 	.byte	0x04, 0x17
        /*001a*/ 	.short	(.L_11 - .L_10)
.L_10:
        /*001c*/ 	.word	0x00000000
        /*0020*/ 	.short	0x0002
        /*0022*/ 	.short	0x0008
        /*0024*/ 	.byte	0x00, 0xf0, 0x21, 0x00


	//----- nvinfo : EIATTR_KPARAM_INFO
	.align		4
.L_11:
        /*0028*/ 	.byte	0x04, 0x17
        /*002a*/ 	.short	(.L_13 - .L_12)
.L_12:
        /*002c*/ 	.word	0x00000000
        /*0030*/ 	.short	0x0001
        /*0032*/ 	.short	0x0004
        /*0034*/ 	.byte	0x00, 0xf0, 0x11, 0x00


	//----- nvinfo : EIATTR_KPARAM_INFO
	.align		4
.L_13:
        /*0038*/ 	.byte	0x04, 0x17
        /*003a*/ 	.short	(.L_15 - .L_14)
.L_14:
        /*003c*/ 	.word	0x00000000
        /*0040*/ 	.short	0x0000
        /*0042*/ 	.short	0x0000
        /*0044*/ 	.byte	0x00, 0xf0, 0x11, 0x00


	//----- nvinfo : EIATTR_SPARSE_MMA_MASK
	.align		4
.L_15:
        /*0048*/ 	.byte	0x03, 0x50
        /*004a*/ 	.short	0x0000


	//----- nvinfo : EIATTR_MAXREG_COUNT
	.align		4
        /*004c*/ 	.byte	0x03, 0x1b
        /*004e*/ 	.short	0x00ff


	//----- nvinfo : EIATTR_MERCURY_ISA_VERSION
	.align		4
        /*0050*/ 	.byte	0x03, 0x5f
        /*0052*/ 	.short	0x0101


	//----- nvinfo : EIATTR_VRC_CTA_INIT_COUNT
	.align		4
        /*0054*/ 	.byte	0x02, 0x4a
	.zero		1
	.zero		1


	//----- nvinfo : EIATTR_EXIT_INSTR_OFFSETS
	.align		4
        /*0058*/ 	.byte	0x04, 0x1c
        /*005a*/ 	.short	(.L_17 - .L_16)


	//   ....[0]....
.L_16:
        /*005c*/ 	.word	0x000000b0


	//   ....[1]....
        /*0060*/ 	.word	0x00000c20


	//----- nvinfo : EIATTR_CBANK_PARAM_SIZE
	.align		4
.L_17:
        /*0064*/ 	.byte	0x03, 0x19
        /*0066*/ 	.short	0x0018


	//----- nvinfo : EIATTR_PARAM_CBANK
	.align		4
        /*0068*/ 	.byte	0x04, 0x0a
        /*006a*/ 	.short	(.L_19 - .L_18)
	.align		4
.L_18:
        /*006c*/ 	.word	index@(.nv.constant0._Z11syrk_kernelffPfS_)
        /*0070*/ 	.short	0x0380
        /*0072*/ 	.short	0x0018


	//----- nvinfo : EIATTR_SW_WAR
	.align		4
.L_19:
        /*0074*/ 	.byte	0x04, 0x36
        /*0076*/ 	.short	(.L_21 - .L_20)
.L_20:
        /*0078*/ 	.word	0x00000008
.L_21:


//--------------------- .nv.callgraph             --------------------------
	.section	.nv.callgraph,"",@"SHT_CUDA_CALLGRAPH"
	.align	4
	.sectionentsize	8
	.align		4
        /*0000*/ 	.word	0x00000000
	.align		4
        /*0004*/ 	.word	0xffffffff
	.align		4
        /*0008*/ 	.word	0x00000000
	.align		4
        /*000c*/ 	.word	0xfffffffe
	.align		4
        /*0010*/ 	.word	0x00000000
	.align		4
        /*0014*/ 	.word	0xfffffffd
	.align		4
        /*0018*/ 	.word	0x00000000
	.align		4
        /*001c*/ 	.word	0xfffffffc


//--------------------- .text._Z11syrk_kernelffPfS_ --------------------------
	.section	.text._Z11syrk_kernelffPfS_,"ax",@progbits
	.align	128
        .global         _Z11syrk_kernelffPfS_
        .type           _Z11syrk_kernelffPfS_,@function
        .size           _Z11syrk_kernelffPfS_,(.L_x_2 - _Z11syrk_kernelffPfS_)
        .other          _Z11syrk_kernelffPfS_,@"STO_CUDA_ENTRY STV_DEFAULT"
_Z11syrk_kernelffPfS_:
.text._Z11syrk_kernelffPfS_:
[----:B------:R-:W-:Y:S01]  /*0000*/  LDC R1, c[0x0][0x37c] ;  /* 0x0000df00ff017b82 */ /* 0x000fe20000000800 */
[----:B------:R-:W0:Y:S01]  /*0010*/  S2R R4, SR_CTAID.X ;  /* 0x0000000000047919 */ /* 0x000e220000002500 */
[----:B------:R-:W0:Y:S01]  /*0020*/  LDCU UR4, c[0x0][0x360] ;  /* 0x00006c00ff0477ac */ /* 0x000e220008000800 */
[----:B------:R-:W0:Y:S01]  /*0030*/  S2R R7, SR_TID.X ;  /* 0x0000000000077919 */ /* 0x000e220000002100 */
[----:B------:R-:W1:Y:S01]  /*0040*/  LDCU UR5, c[0x0][0x364] ;  /* 0x00006c80ff0577ac */ /* 0x000e620008000800 */
[----:B------:R-:W1:Y:S01]  /*0050*/  S2R R6, SR_CTAID.Y ;  /* 0x0000000000067919 */ /* 0x000e620000002600 */
[----:B------:R-:W1:Y:S01]  /*0060*/  S2R R9, SR_TID.Y ;  /* 0x0000000000097919 */ /* 0x000e620000002200 */
[----:B0-----:R-:W-:-:S05]  /*0070*/  IMAD R0, R4, UR4, R7 ;  /* 0x0000000404007c24 */ /* 0x001fca000f8e0207 */
[----:B------:R-:W-:Y:S01]  /*0080*/  ISETP.GE.AND P0, PT, R0, 0x400, PT ;  /* 0x000004000000780c */ /* 0x000fe20003f06270 */
[----:B-1----:R-:W-:-:S05]  /*0090*/  IMAD R5, R6, UR5, R9 ;  /* 0x0000000506057c24 */ /* 0x002fca000f8e0209 */
[----:B------:R-:W-:-:S13]  /*00a0*/  ISETP.LT.AND P0, PT, R5, 0x400, !P0 ;  /* 0x000004000500780c */ /* 0x000fda0004701270 */
[----:B------:R-:W-:Y:S05]  /*00b0*/  @!P0 EXIT ;  /* 0x000000000000894d */ /* 0x000fea0003800000 */
[----:B------:R-:W0:Y:S01]  /*00c0*/  LDC.64 R2, c[0x0][0x390] ;  /* 0x0000e400ff027b82 */ /* 0x000e220000000a00 */
[----:B------:R-:W1:Y:S01]  /*00d0*/  LDCU.64 UR6, c[0x0][0x358] ;  /* 0x00006b00ff0677ac */ /* 0x000e620008000a00 */
[----:B------:R-:W-:-:S05]  /*00e0*/  LEA R5, R5, R0, 0xa ;  /* 0x0000000005057211 */ /* 0x000fca00078e50ff */
[----:B0-----:R-:W-:-:S05]  /*00f0*/  IMAD.WIDE R2, R5, 0x4, R2 ;  /* 0x0000000405027825 */ /* 0x001fca00078e0202 */
[----:B-1----:R-:W2:Y:S01]  /*0100*/  LDG.E R0, desc[UR6][R2.64] ;  /* 0x0000000602007981 */ /* 0x002ea2000c1e1900 */
[----:B------:R-:W0:Y:S01]  /*0110*/  LDC R5, c[0x0][0x38c] ;  /* 0x0000e300ff057b82 */ /* 0x000e220000000800 */
[----:B------:R-:W1:Y:S01]  /*0120*/  LDCU UR8, c[0x0][0x388] ;  /* 0x00007100ff0877ac */ /* 0x000e620008000800 */
[----:B------:R-:W-:Y:S02]  /*0130*/  IMAD R13, R6, UR5, R9 ;  /* 0x00000005060d7c24 */ /* 0x000fe4000f8e0209 */
[----:B------:R-:W-:Y:S01]  /*0140*/  IMAD R11, R4, UR4, R7 ;  /* 0x00000004040b7c24 */ /* 0x000fe2000f8e0207 */
[----:B------:R-:W-:Y:S02]  /*0150*/  UMOV UR4, 0xfffffc00 ;  /* 0xfffffc0000047882 */ /* 0x000fe40000000000 */
[----:B------:R-:W-:Y:S02]  /*0160*/  SHF.L.U32 R13, R13, 0xa, RZ ;  /* 0x0000000a0d0d7819 */ /* 0x000fe400000006ff */
[----:B------:R-:W-:-:S02]  /*0170*/  SHF.L.U32 R11, R11, 0xa, RZ ;  /* 0x0000000a0b0b7819 */ /* 0x000fc400000006ff */
[----:B-1----:R-:W-:Y:S01]  /*0180*/  MOV R4, UR8 ;  /* 0x0000000800047c02 */ /* 0x002fe20008000f00 */
[----:B--2---:R-:W-:-:S05]  /*0190*/  FMUL R15, R0, 4546 ;  /* 0x458e1000000f7820 */ /* 0x004fca0000400000 */
[----:B0-----:R1:W-:Y:S02]  /*01a0*/  STG.E desc[UR6][R2.64], R15 ;  /* 0x0000000f02007986 */ /* 0x0013e4000c101906 */
.L_x_0:
[----:B------:R-:W-:-:S04]  /*01b0*/  IMAD.WIDE R6, R13, 0x4, R4 ;  /* 0x000000040d067825 */ /* 0x000fc800078e0204 */
[----:B------:R-:W-:Y:S01]  /*01c0*/  IMAD.WIDE R8, R11, 0x4, R4 ;  /* 0x000000040b087825 */ /* 0x000fe200078e0204 */
[----:B------:R-:W2:Y:S04]  /*01d0*/  LDG.E R0, desc[UR6][R6.64] ;  /* 0x0000000606007981 */ /* 0x000ea8000c1e1900 */
[----:B------:R-:W1:Y:S01]  /*01e0*/  LDG.E R10, desc[UR6][R8.64] ;  /* 0x00000006080a7981 */ /* 0x000e62000c1e1900 */
[----:B--2---:R-:W-:-:S04]  /*01f0*/  FMUL R0, R0, 12435 ;  /* 0x46424c0000007820 */ /* 0x004fc80000400000 */
[----:B-1-3--:R-:W-:-:S05]  /*0200*/  FFMA R15, R0, R10, R15 ;  /* 0x0000000a000f7223 */ /* 0x00afca000000000f */
[----:B------:R0:W-:Y:S04]  /*0210*/  STG.E desc[UR6][R2.64], R15 ;  /* 0x0000000f02007986 */ /* 0x0001e8000c101906 */
[----:B------:R-:W2:Y:S04]  /*0220*/  LDG.E R0, desc[UR6][R6.64+0x4] ;  /* 0x0000040606007981 */ /* 0x000ea8000c1e1900 */
[----:B------:R-:W3:Y:S01]  /*0230*/  LDG.E R10, desc[UR6][R8.64+0x4] ;  /* 0x00000406080a7981 */ /* 0x000ee2000c1e1900 */
[----:B--2---:R-:W-:-:S04]  /*0240*/  FMUL R0, R0, 12435 ;  /* 0x46424c0000007820 */ /* 0x004fc80000400000 */
[----:B---3--:R-:W-:-:S05]  /*0250*/  FFMA R17, R0, R10, R15 ;  /* 0x0000000a00117223 */ /* 0x008fca000000000f */
[----:B------:R1:W-:Y:S04]  /*0260*/  STG.E desc[UR6][R2.64], R17 ;  /* 0x0000001102007986 */ /* 0x0003e8000c101906 */
[----:B------:R-:W2:Y:S04]  /*0270*/  LDG.E R0, desc[UR6][R6.64+0x8] ;  /* 0x0000080606007981 */ /* 0x000ea8000c1e1900 */
[----:B------:R-:W3:Y:S01]  /*0280*/  LDG.E R10, desc[UR6][R8.64+0x8] ;  /* 0x00000806080a7981 */ /* 0x000ee2000c1e1900 */
[----:B--2---:R-:W-:-:S04]  /*0290*/  FMUL R0, R0, 12435 ;  /* 0x46424c0000007820 */ /* 0x004fc80000400000 */
[----:B---3--:R-:W-:-:S05]  /*02a0*/  FFMA R19, R0, R10, R17 ;  /* 0x0000000a00137223 */ /* 0x008fca0000000011 */
[----:B------:R2:W-:Y:S04]  /*02b0*/  STG.E desc[UR6][R2.64], R19 ;  /* 0x0000001302007986 */ /* 0x0005e8000c101906 */
[----:B------:R-:W3:Y:S04]  /*02c0*/  LDG.E R0, desc[UR6][R6.64+0xc] ;  /* 0x00000c0606007981 */ /* 0x000ee8000c1e1900 */
[----:B------:R-:W0:Y:S01]  /*02d0*/  LDG.E R10, desc[UR6][R8.64+0xc] ;  /* 0x00000c06080a7981 */ /* 0x000e22000c1e1900 */
[----:B---3--:R-:W-:-:S04]  /*02e0*/  FMUL R0, R0, 12435 ;  /* 0x46424c0000007820 */ /* 0x008fc80000400000 */
[----:B0-----:R-:W-:-:S05]  /*02f0*/  FFMA R15, R0, R10, R19 ;  /* 0x0000000a000f7223 */ /* 0x001fca0000000013 */
[----:B------:R0:W-:Y:S04]  /*0300*/  STG.E desc[UR6][R2.64], R15 ;  /* 0x0000000f02007986 */ /* 0x0001e8000c101906 */
[----:B------:R-:W3:Y:S04]  /*0310*/  LDG.E R0, desc[UR6][R6.64+0x10] ;  /* 0x0000100606007981 */ /* 0x000ee8000c1e1900 */
[----:B------:R-:W1:Y:S01]  /*0320*/  LDG.E R10, desc[UR6][R8.64+0x10] ;  /* 0x00001006080a7981 */ /* 0x000e62000c1e1900 */
[----:B---3--:R-:W-:-:S04]  /*0330*/  FMUL R0, R0, 12435 ;  /* 0x46424c0000007820 */ /* 0x008fc80000400000 */
[----:B-1----:R-:W-:-:S05]  /*0340*/  FFMA R17, R0, R10, R15 ;  /* 0x0000000a00117223 */ /* 0x002fca000000000f */
[----:B------:R1:W-:Y:S04]  /*0350*/  STG.E desc[UR6][R2.64], R17 ;  /* 0x0000001102007986 */ /* 0x0003e8000c101906 */
[----:B------:R-:W3:Y:S04]  /*0360*/  LDG.E R0, desc[UR6][R6.64+0x14] ;  /* 0x0000140606007981 */ /* 0x000ee8000c1e1900 */
[----:B------:R-:W2:Y:S01]  /*0370*/  LDG.E R10, desc[UR6][R8.64+0x14] ;  /* 0x00001406080a7981 */ /* 0x000ea2000c1e1900 */
[----:B---3--:R-:W-:-:S04]  /*0380*/  FMUL R0, R0, 12435 ;  /* 0x46424c0000007820 */ /* 0x008fc80000400000 */
[----:B--2---:R-:W-:-:S05]  /*0390*/  FFMA R19, R0, R10, R17 ;  /* 0x0000000a00137223 */ /* 0x004fca0000000011 */
        /* <DEDUP_REMOVED lines=92> */
[----:B0-----:R-:W4:Y:S01]  /*0960*/  LDG.E R15, desc[UR6][R8.64+0x60] ;  /* 0x00006006080f7981 */ /* 0x001f22000c1e1900 */
[----:B---3--:R-:W-:-:S04]  /*0970*/  FMUL R0, R0, 12435 ;  /* 0x46424c0000007820 */ /* 0x008fc80000400000 */
[----:B----4-:R-:W-:-:S05]  /*0980*/  FFMA R15, R0, R15, R19 ;  /* 0x0000000f000f7223 */ /* 0x010fca0000000013 */
        /* <DEDUP_REMOVED lines=21> */
[----:B------:R-:W4:Y:S04]  /*0ae0*/  LDG.E R0, desc[UR6][R6.64+0x74] ;  /* 0x0000740606007981 */ /* 0x000f28000c1e1900 */
[----:B------:R-:W2:Y:S01]  /*0af0*/  LDG.E R10, desc[UR6][R8.64+0x74] ;  /* 0x00007406080a7981 */ /* 0x000ea2000c1e1900 */
[----:B----4-:R-:W-:-:S04]  /*0b00*/  FMUL R0, R0, 12435 ;  /* 0x46424c0000007820 */ /* 0x010fc80000400000 */
[----:B--2---:R-:W-:-:S05]  /*0b10*/  FFMA R19, R0, R10, R17 ;  /* 0x0000000a00137223 */ /* 0x004fca0000000011 */
[----:B------:R3:W-:Y:S04]  /*0b20*/  STG.E desc[UR6][R2.64], R19 ;  /* 0x0000001302007986 */ /* 0x0007e8000c101906 */
[----:B------:R-:W2:Y:S04]  /*0b30*/  LDG.E R0, desc[UR6][R6.64+0x78] ;  /* 0x0000780606007981 */ /* 0x000ea8000c1e1900 */
[----:B------:R-:W4:Y:S01]  /*0b40*/  LDG.E R10, desc[UR6][R8.64+0x78] ;  /* 0x00007806080a7981 */ /* 0x000f22000c1e1900 */
[----:B--2---:R-:W-:-:S04]  /*0b50*/  FMUL R0, R0, 12435 ;  /* 0x46424c0000007820 */ /* 0x004fc80000400000 */
[----:B----4-:R-:W-:-:S05]  /*0b60*/  FFMA R21, R0, R10, R19 ;  /* 0x0000000a00157223 */ /* 0x010fca0000000013 */
[----:B------:R3:W-:Y:S04]  /*0b70*/  STG.E desc[UR6][R2.64], R21 ;  /* 0x0000001502007986 */ /* 0x0007e8000c101906 */
[----:B------:R-:W2:Y:S04]  /*0b80*/  LDG.E R0, desc[UR6][R6.64+0x7c] ;  /* 0x00007c0606007981 */ /* 0x000ea8000c1e1900 */
[----:B0-----:R-:W4:Y:S01]  /*0b90*/  LDG.E R15, desc[UR6][R8.64+0x7c] ;  /* 0x00007c06080f7981 */ /* 0x001f22000c1e1900 */
[----:B------:R-:W-:Y:S01]  /*0ba0*/  UIADD3 UR4, UPT, UPT, UR4, 0x20, URZ ;  /* 0x0000002004047890 */ /* 0x000fe2000fffe0ff */
[----:B------:R-:W-:-:S03]  /*0bb0*/  IADD3 R4, P0, PT, R4, 0x80, RZ ;  /* 0x0000008004047810 */ /* 0x000fc60007f1e0ff */
[----:B------:R-:W-:Y:S01]  /*0bc0*/  UISETP.NE.AND UP0, UPT, UR4, URZ, UPT ;  /* 0x000000ff0400728c */ /* 0x000fe2000bf05270 */
[----:B------:R-:W-:Y:S01]  /*0bd0*/  IADD3.X R5, PT, PT, RZ, R5, RZ, P0, !PT ;  /* 0x00000005ff057210 */ /* 0x000fe200007fe4ff */
[----:B--2---:R-:W-:-:S04]  /*0be0*/  FMUL R0, R0, 12435 ;  /* 0x46424c0000007820 */ /* 0x004fc80000400000 */
[----:B----4-:R-:W-:-:S05]  /*0bf0*/  FFMA R15, R0, R15, R21 ;  /* 0x0000000f000f7223 */ /* 0x010fca0000000015 */
[----:B------:R3:W-:Y:S01]  /*0c00*/  STG.E desc[UR6][R2.64], R15 ;  /* 0x0000000f02007986 */ /* 0x0007e2000c101906 */
[----:B------:R-:W-:Y:S05]  /*0c10*/  BRA.U UP0, `(.L_x_0) ;  /* 0xfffffff500647547 */ /* 0x000fea000b83ffff */
[----:B------:R-:W-:Y:S05]  /*0c20*/  EXIT ;  /* 0x000000000000794d */ /* 0x000fea0003800000 */
.L_x_1:
[----:B------:R-:W-:-:S00]  /*0c30*/  BRA `(.L_x_1) ;  /* 0xfffffffc00fc7947 */ /* 0x000fc0000383ffff */
[----:B------:R-:W-:-:S00]  /*0c40*/  NOP ;  /* 0x0000000000007918 */ /* 0x000fc00000000000 */
        /* <DEDUP_REMOVED lines=11> */
.L_x_2:


//--------------------- .nv.shared.reserved.0     --------------------------
	.section	.nv.shared.reserved.0,"aw",@nobits
	.weak		__nv_reservedSMEM_offset_0_alias
	.size		__nv_reservedSMEM_offset_0_alias, 0, 64
	.other		__nv_reservedSMEM_offset_0_alias,@"STO_CUDA_RESERVED_SHARED STV_DEFAULT"
__nv_reservedSMEM_offset_0_alias:
	.zero		0
	.zero		64


//--------------------- .nv.constant0._Z11syrk_kernelffPfS_ --------------------------
	.section	.nv.constant0._Z11syrk_kernelffPfS_,"a",@progbits
	.sectionflags	@""
	.align	4
.nv.constant0._Z11syrk_kernelffPfS_:
	.zero		920


//--------------------- SYMBOLS --------------------------

	.type		.nv.reservedSmem.offset0,@object
	.size		.nv.reservedSmem.offset0,0x4
